//
// Generated by NVIDIA NVVM Compiler
//
// Compiler Build ID: CL-36424714
// Cuda compilation tools, release 13.0, V13.0.88
// Based on NVVM 20.0.0
//

.version 9.0
.target sm_100
.address_size 64

	// .globl	_Z14testCudaKernelPi
.global .align 4 .b8 __cudart_i2opi_f[24] = {65, 144, 67, 60, 153, 149, 98, 219, 192, 221, 52, 245, 209, 87, 39, 252, 41, 21, 68, 78, 110, 131, 249, 162};

.visible .entry _Z14testCudaKernelPi(
	.param .u64 .ptr .align 1 _Z14testCudaKernelPi_param_0
)
{
	.reg .b32 	%r<2>;
	.reg .b64 	%rd<3>;

	ld.param.u64 	%rd1, [_Z14testCudaKernelPi_param_0];
	cvta.to.global.u64 	%rd2, %rd1;
	mov.b32 	%r1, 42;
	st.global.u32 	[%rd2], %r1;
	ret;

}
	// .globl	_Z18testParallelKernelPfS_i
.visible .entry _Z18testParallelKernelPfS_i(
	.param .u64 .ptr .align 1 _Z18testParallelKernelPfS_i_param_0,
	.param .u64 .ptr .align 1 _Z18testParallelKernelPfS_i_param_1,
	.param .u32 _Z18testParallelKernelPfS_i_param_2
)
{
	.local .align 4 .b8 	__local_depot1[28];
	.reg .b64 	%SP;
	.reg .b64 	%SPL;
	.reg .pred 	%p<19>;
	.reg .b32 	%r<88>;
	.reg .b32 	%f<52>;
	.reg .b64 	%rd<46>;
	.reg .b64 	%fd<5>;

	mov.u64 	%SPL, __local_depot1;
	ld.param.u64 	%rd13, [_Z18testParallelKernelPfS_i_param_0];
	ld.param.u64 	%rd14, [_Z18testParallelKernelPfS_i_param_1];
	ld.param.u32 	%r31, [_Z18testParallelKernelPfS_i_param_2];
	add.u64 	%rd1, %SPL, 0;
	add.u64 	%rd2, %SPL, 0;
	mov.u32 	%r32, %ctaid.x;
	mov.u32 	%r33, %ntid.x;
	mov.u32 	%r34, %tid.x;
	mad.lo.s32 	%r1, %r32, %r33, %r34;
	setp.ge.s32 	%p1, %r1, %r31;
	@%p1 bra 	$L__BB1_20;
	cvta.to.global.u64 	%rd17, %rd13;
	mul.wide.s32 	%rd18, %r1, 4;
	add.s64 	%rd19, %rd17, %rd18;
	ld.global.f32 	%f49, [%rd19];
	mov.b32 	%r79, 0;
	mov.u64 	%rd30, __cudart_i2opi_f;
$L__BB1_2:
	mul.f32 	%f13, %f49, 0f3F22F983;
	cvt.rni.s32.f32 	%r87, %f13;
	cvt.rn.f32.s32 	%f14, %r87;
	fma.rn.f32 	%f15, %f14, 0fBFC90FDA, %f49;
	fma.rn.f32 	%f16, %f14, 0fB3A22168, %f15;
	fma.rn.f32 	%f51, %f14, 0fA7C234C5, %f16;
	abs.f32 	%f4, %f49;
	setp.ltu.f32 	%p2, %f4, 0f47CE4780;
	mov.u32 	%r83, %r87;
	mov.f32 	%f50, %f51;
	@%p2 bra 	$L__BB1_10;
	setp.neu.f32 	%p3, %f4, 0f7F800000;
	@%p3 bra 	$L__BB1_5;
	mov.f32 	%f19, 0f00000000;
	mul.rn.f32 	%f50, %f49, %f19;
	mov.b32 	%r83, 0;
	bra.uni 	$L__BB1_10;
$L__BB1_5:
	mov.b32 	%r4, %f49;
	shl.b32 	%r37, %r4, 8;
	or.b32  	%r5, %r37, -2147483648;
	mov.b64 	%rd44, 0;
	mov.b32 	%r80, 0;
	mov.u64 	%rd42, %rd30;
	mov.u64 	%rd43, %rd2;
$L__BB1_6:
	.pragma "nounroll";
	ld.global.nc.u32 	%r38, [%rd42];
	mad.wide.u32 	%rd22, %r38, %r5, %rd44;
	shr.u64 	%rd44, %rd22, 32;
	st.local.u32 	[%rd43], %rd22;
	add.s32 	%r80, %r80, 1;
	add.s64 	%rd43, %rd43, 4;
	add.s64 	%rd42, %rd42, 4;
	setp.ne.s32 	%p4, %r80, 6;
	@%p4 bra 	$L__BB1_6;
	shr.u32 	%r39, %r4, 23;
	st.local.u32 	[%rd2+24], %rd44;
	and.b32  	%r8, %r39, 31;
	and.b32  	%r40, %r39, 224;
	add.s32 	%r41, %r40, -128;
	shr.u32 	%r42, %r41, 5;
	mul.wide.u32 	%rd23, %r42, 4;
	sub.s64 	%rd9, %rd2, %rd23;
	ld.local.u32 	%r81, [%rd9+24];
	ld.local.u32 	%r82, [%rd9+20];
	setp.eq.s32 	%p5, %r8, 0;
	@%p5 bra 	$L__BB1_9;
	shf.l.wrap.b32 	%r81, %r82, %r81, %r8;
	ld.local.u32 	%r43, [%rd9+16];
	shf.l.wrap.b32 	%r82, %r43, %r82, %r8;
$L__BB1_9:
	shr.u32 	%r44, %r81, 30;
	shf.l.wrap.b32 	%r45, %r82, %r81, 2;
	shl.b32 	%r46, %r82, 2;
	shr.u32 	%r47, %r45, 31;
	add.s32 	%r48, %r47, %r44;
	neg.s32 	%r49, %r48;
	setp.lt.s32 	%p6, %r4, 0;
	selp.b32 	%r83, %r49, %r48, %p6;
	xor.b32  	%r50, %r45, %r4;
	shr.s32 	%r51, %r45, 31;
	xor.b32  	%r52, %r51, %r45;
	xor.b32  	%r53, %r51, %r46;
	cvt.u64.u32 	%rd24, %r52;
	shl.b64 	%rd25, %rd24, 32;
	cvt.u64.u32 	%rd26, %r53;
	or.b64  	%rd27, %rd25, %rd26;
	cvt.rn.f64.s64 	%fd1, %rd27;
	mul.f64 	%fd2, %fd1, 0d3BF921FB54442D19;
	cvt.rn.f32.f64 	%f17, %fd2;
	neg.f32 	%f18, %f17;
	setp.lt.s32 	%p7, %r50, 0;
	selp.f32 	%f50, %f18, %f17, %p7;
$L__BB1_10:
	setp.ltu.f32 	%p8, %f4, 0f47CE4780;
	mul.rn.f32 	%f20, %f50, %f50;
	and.b32  	%r55, %r83, 1;
	setp.eq.b32 	%p9, %r55, 1;
	selp.f32 	%f21, 0f3F800000, %f50, %p9;
	fma.rn.f32 	%f22, %f20, %f21, 0f00000000;
	fma.rn.f32 	%f23, %f20, 0f37CBAC00, 0fBAB607ED;
	selp.f32 	%f24, %f23, 0fB94D4153, %p9;
	selp.f32 	%f25, 0f3D2AAABB, 0f3C0885E4, %p9;
	fma.rn.f32 	%f26, %f24, %f20, %f25;
	selp.f32 	%f27, 0fBEFFFFFF, 0fBE2AAAA8, %p9;
	fma.rn.f32 	%f28, %f26, %f20, %f27;
	fma.rn.f32 	%f29, %f28, %f22, %f21;
	and.b32  	%r56, %r83, 2;
	setp.eq.s32 	%p10, %r56, 0;
	mov.f32 	%f30, 0f00000000;
	sub.f32 	%f31, %f30, %f29;
	selp.f32 	%f8, %f29, %f31, %p10;
	@%p8 bra 	$L__BB1_18;
	setp.neu.f32 	%p11, %f4, 0f7F800000;
	@%p11 bra 	$L__BB1_13;
	mov.f32 	%f34, 0f00000000;
	mul.rn.f32 	%f51, %f49, %f34;
	mov.b32 	%r87, 0;
	bra.uni 	$L__BB1_18;
$L__BB1_13:
	mov.b32 	%r17, %f49;
	shl.b32 	%r58, %r17, 8;
	or.b32  	%r18, %r58, -2147483648;
	mov.b64 	%rd45, 0;
	mov.b32 	%r84, 0;
$L__BB1_14:
	.pragma "nounroll";
	mul.wide.u32 	%rd29, %r84, 4;
	add.s64 	%rd31, %rd30, %rd29;
	ld.global.nc.u32 	%r59, [%rd31];
	mad.wide.u32 	%rd32, %r59, %r18, %rd45;
	shr.u64 	%rd45, %rd32, 32;
	add.s64 	%rd33, %rd1, %rd29;
	st.local.u32 	[%rd33], %rd32;
	add.s32 	%r84, %r84, 1;
	setp.ne.s32 	%p12, %r84, 6;
	@%p12 bra 	$L__BB1_14;
	shr.u32 	%r60, %r17, 23;
	st.local.u32 	[%rd1+24], %rd45;
	and.b32  	%r21, %r60, 31;
	and.b32  	%r61, %r60, 224;
	add.s32 	%r62, %r61, -128;
	shr.u32 	%r63, %r62, 5;
	mul.wide.u32 	%rd34, %r63, 4;
	sub.s64 	%rd12, %rd1, %rd34;
	ld.local.u32 	%r85, [%rd12+24];
	ld.local.u32 	%r86, [%rd12+20];
	setp.eq.s32 	%p13, %r21, 0;
	@%p13 bra 	$L__BB1_17;
	shf.l.wrap.b32 	%r85, %r86, %r85, %r21;
	ld.local.u32 	%r64, [%rd12+16];
	shf.l.wrap.b32 	%r86, %r64, %r86, %r21;
$L__BB1_17:
	shr.u32 	%r65, %r85, 30;
	shf.l.wrap.b32 	%r66, %r86, %r85, 2;
	shl.b32 	%r67, %r86, 2;
	shr.u32 	%r68, %r66, 31;
	add.s32 	%r69, %r68, %r65;
	neg.s32 	%r70, %r69;
	setp.lt.s32 	%p14, %r17, 0;
	selp.b32 	%r87, %r70, %r69, %p14;
	xor.b32  	%r71, %r66, %r17;
	shr.s32 	%r72, %r66, 31;
	xor.b32  	%r73, %r72, %r66;
	xor.b32  	%r74, %r72, %r67;
	cvt.u64.u32 	%rd35, %r73;
	shl.b64 	%rd36, %rd35, 32;
	cvt.u64.u32 	%rd37, %r74;
	or.b64  	%rd38, %rd36, %rd37;
	cvt.rn.f64.s64 	%fd3, %rd38;
	mul.f64 	%fd4, %fd3, 0d3BF921FB54442D19;
	cvt.rn.f32.f64 	%f32, %fd4;
	neg.f32 	%f33, %f32;
	setp.lt.s32 	%p15, %r71, 0;
	selp.f32 	%f51, %f33, %f32, %p15;
$L__BB1_18:
	add.s32 	%r76, %r87, 1;
	mul.rn.f32 	%f35, %f51, %f51;
	and.b32  	%r77, %r87, 1;
	setp.eq.b32 	%p16, %r77, 1;
	selp.f32 	%f36, %f51, 0f3F800000, %p16;
	fma.rn.f32 	%f37, %f35, %f36, 0f00000000;
	fma.rn.f32 	%f38, %f35, 0f37CBAC00, 0fBAB607ED;
	selp.f32 	%f39, 0fB94D4153, %f38, %p16;
	selp.f32 	%f40, 0f3C0885E4, 0f3D2AAABB, %p16;
	fma.rn.f32 	%f41, %f39, %f35, %f40;
	selp.f32 	%f42, 0fBE2AAAA8, 0fBEFFFFFF, %p16;
	fma.rn.f32 	%f43, %f41, %f35, %f42;
	fma.rn.f32 	%f44, %f43, %f37, %f36;
	and.b32  	%r78, %r76, 2;
	setp.eq.s32 	%p17, %r78, 0;
	mov.f32 	%f45, 0f00000000;
	sub.f32 	%f46, %f45, %f44;
	selp.f32 	%f47, %f44, %f46, %p17;
	sqrt.rn.f32 	%f48, %f4;
	fma.rn.f32 	%f49, %f8, %f47, %f48;
	add.s32 	%r79, %r79, 1;
	setp.ne.s32 	%p18, %r79, 1000;
	@%p18 bra 	$L__BB1_2;
	cvta.to.global.u64 	%rd39, %rd14;
	add.s64 	%rd41, %rd39, %rd18;
	st.global.f32 	[%rd41], %f49;
$L__BB1_20:
	ret;

}


// ===== COMPILED SASS (sm_100) =====

	.target	sm_100

	.elftype	@"ET_EXEC"


//--------------------- .note.nv.tkinfo           --------------------------
	.section	.note.nv.tkinfo,"",@"SHT_NOTE"
	.sectionflags	@"SHF_NOTE_NV_TKINFO"
	.tkinfo
        /*0018*/ 	.word	0x00000002
        /*0030*/ 	.string	""
        /*0030*/ 	.string	"ptxas"
        /*0030*/ 	.string	"Cuda compilation tools, release 13.0, V13.0.88"
        /*0030*/ 	.string	"Build cuda_13.0.r13.0/compiler.36424714_0"
        /*0030*/ 	.string	"-arch sm_100 -m 64 "



//--------------------- .note.nv.cuinfo           --------------------------
	.section	.note.nv.cuinfo,"",@"SHT_NOTE"
	.sectionflags	@"SHF_NOTE_NV_CUINFO"
        /*0018*/ 	.short	0x0002
        /*001a*/ 	.short	0x0064
        /*001c*/ 	.short	0x0082
	.zero		2


//--------------------- .nv.info                  --------------------------
	.section	.nv.info,"",@"SHT_CUDA_INFO"
	.align	4


	//----- nvinfo : EIATTR_REGCOUNT
	.align		4
        /*0000*/ 	.byte	0x04, 0x2f
        /*0002*/ 	.short	(.L_2 - .L_1)
	.align		4
.L_1:
        /*0004*/ 	.word	index@(_Z14testCudaKernelPi)
        /*0008*/ 	.word	0x00000008


	//----- nvinfo : EIATTR_FRAME_SIZE
	.align		4
.L_2:
        /*000c*/ 	.byte	0x04, 0x11
        /*000e*/ 	.short	(.L_4 - .L_3)
	.align		4
.L_3:
        /*0010*/ 	.word	index@(_Z14testCudaKernelPi)
        /*0014*/ 	.word	0x00000000


	//----- nvinfo : EIATTR_REGCOUNT
	.align		4
.L_4:
        /*0018*/ 	.byte	0x04, 0x2f
        /*001a*/ 	.short	(.L_6 - .L_5)
	.align		4
.L_5:
        /*001c*/ 	.word	index@(_Z18testParallelKernelPfS_i)
        /*0020*/ 	.word	0x00000016


	//----- nvinfo : EIATTR_FRAME_SIZE
	.align		4
.L_6:
        /*0024*/ 	.byte	0x04, 0x11
        /*0026*/ 	.short	(.L_8 - .L_7)
	.align		4
.L_7:
        /*0028*/ 	.word	index@($__internal_0_$__cuda_sm20_sqrt_rn_f32_slowpath)
        /*002c*/ 	.word	0x00000020


	//----- nvinfo : EIATTR_FRAME_SIZE
	.align		4
.L_8:
        /*0030*/ 	.byte	0x04, 0x11
        /*0032*/ 	.short	(.L_10 - .L_9)
	.align		4
.L_9:
        /*0034*/ 	.word	index@(_Z18testParallelKernelPfS_i)
        /*0038*/ 	.word	0x00000020


	//----- nvinfo : EIATTR_MIN_STACK_SIZE
	.align		4
.L_10:
        /*003c*/ 	.byte	0x04, 0x12
        /*003e*/ 	.short	(.L_12 - .L_11)
	.align		4
.L_11:
        /*0040*/ 	.word	index@(_Z18testParallelKernelPfS_i)
        /*0044*/ 	.word	0x00000020


	//----- nvinfo : EIATTR_MIN_STACK_SIZE
	.align		4
.L_12:
        /*0048*/ 	.byte	0x04, 0x12
        /*004a*/ 	.short	(.L_14 - .L_13)
	.align		4
.L_13:
        /*004c*/ 	.word	index@(_Z14testCudaKernelPi)
        /*0050*/ 	.word	0x00000000
.L_14:


//--------------------- .nv.compat                --------------------------
	.section	.nv.compat,"",@"SHT_CUDA_COMPAT_INFO"
	.align	4
        /*0000*/ 	.byte	0x02, 0x09, 0x00, 0x00, 0x02, 0x02, 0x01, 0x00, 0x02, 0x05, 0x05, 0x00, 0x03, 0x07, 0x01, 0x01
        /*0010*/ 	.byte	0x02, 0x03, 0x00, 0x00, 0x02, 0x06, 0x01, 0x00, 0x04, 0x0b, 0x08, 0x00, 0x01, 0x00, 0x00, 0x00
        /*0020*/ 	.byte	0x00, 0x00, 0x00, 0x00


//--------------------- .nv.info._Z18testParallelKernelPfS_i --------------------------
	.section	.nv.info._Z18testParallelKernelPfS_i,"",@"SHT_CUDA_INFO"
	.sectionflags	@""
	.align	4


	//----- nvinfo : EIATTR_CUDA_API_VERSION
	.align		4
        /*0000*/ 	.byte	0x04, 0x37
        /*0002*/ 	.short	(.L_16 - .L_15)
.L_15:
        /*0004*/ 	.word	0x00000082


	//----- nvinfo : EIATTR_KPARAM_INFO
	.align		4
.L_16:
        /*0008*/ 	.byte	0x04, 0x17
        /*000a*/ 	.short	(.L_18 - .L_17)
.L_17:
        /*000c*/ 	.word	0x00000000
        /*0010*/ 	.short	0x0002
        /*0012*/ 	.short	0x0010
        /*0014*/ 	.byte	0x00, 0xf0, 0x11, 0x00


	//----- nvinfo : EIATTR_KPARAM_INFO
	.align		4
.L_18:
        /*0018*/ 	.byte	0x04, 0x17
        /*001a*/ 	.short	(.L_20 - .L_19)
.L_19:
        /*001c*/ 	.word	0x00000000
        /*0020*/ 	.short	0x0001
        /*0022*/ 	.short	0x0008
        /*0024*/ 	.byte	0x00, 0xf5, 0x21, 0x00


	//----- nvinfo : EIATTR_KPARAM_INFO
	.align		4
.L_20:
        /*0028*/ 	.byte	0x04, 0x17
        /*002a*/ 	.short	(.L_22 - .L_21)
.L_21:
        /*002c*/ 	.word	0x00000000
        /*0030*/ 	.short	0x0000
        /*0032*/ 	.short	0x0000
        /*0034*/ 	.byte	0x00, 0xf5, 0x21, 0x00


	//----- nvinfo : EIATTR_SPARSE_MMA_MASK
	.align		4
.L_22:
        /*0038*/ 	.byte	0x03, 0x50
        /*003a*/ 	.short	0x0000


	//----- nvinfo : EIATTR_MAXREG_COUNT
	.align		4
        /*003c*/ 	.byte	0x03, 0x1b
        /*003e*/ 	.short	0x00ff


	//----- nvinfo : EIATTR_MERCURY_ISA_VERSION
	.align		4
        /*0040*/ 	.byte	0x03, 0x5f
        /*0042*/ 	.short	0x0101


	//----- nvinfo : EIATTR_VRC_CTA_INIT_COUNT
	.align		4
        /*0044*/ 	.byte	0x02, 0x4a
	.zero		1
	.zero		1


	//----- nvinfo : EIATTR_EXIT_INSTR_OFFSETS
	.align		4
        /*0048*/ 	.byte	0x04, 0x1c
        /*004a*/ 	.short	(.L_24 - .L_23)


	//   ....[0]....
.L_23:
        /*004c*/ 	.word	0x00000080


	//   ....[1]....
        /*0050*/ 	.word	0x00000c00


	//----- nvinfo : EIATTR_CRS_STACK_SIZE
	.align		4
.L_24:
        /*0054*/ 	.byte	0x04, 0x1e
        /*0056*/ 	.short	(.L_26 - .L_25)
.L_25:
        /*0058*/ 	.word	0x00000000


	//----- nvinfo : EIATTR_CBANK_PARAM_SIZE
	.align		4
.L_26:
        /*005c*/ 	.byte	0x03, 0x19
        /*005e*/ 	.short	0x0014


	//----- nvinfo : EIATTR_PARAM_CBANK
	.align		4
        /*0060*/ 	.byte	0x04, 0x0a
        /*0062*/ 	.short	(.L_28 - .L_27)
	.align		4
.L_27:
        /*0064*/ 	.word	index@(.nv.constant0._Z18testParallelKernelPfS_i)
        /*0068*/ 	.short	0x0380
        /*006a*/ 	.short	0x0014


	//----- nvinfo : EIATTR_SW_WAR
	.align		4
.L_28:
        /*006c*/ 	.byte	0x04, 0x36
        /*006e*/ 	.short	(.L_30 - .L_29)
.L_29:
        /*0070*/ 	.word	0x00000008
.L_30:


//--------------------- .nv.info._Z14testCudaKernelPi --------------------------
	.section	.nv.info._Z14testCudaKernelPi,"",@"SHT_CUDA_INFO"
	.sectionflags	@""
	.align	4


	//----- nvinfo : EIATTR_CUDA_API_VERSION
	.align		4
        /*0000*/ 	.byte	0x04, 0x37
        /*0002*/ 	.short	(.L_32 - .L_31)
.L_31:
        /*0004*/ 	.word	0x00000082


	//----- nvinfo : EIATTR_KPARAM_INFO
	.align		4
.L_32:
        /*0008*/ 	.byte	0x04, 0x17
        /*000a*/ 	.short	(.L_34 - .L_33)
.L_33:
        /*000c*/ 	.word	0x00000000
        /*0010*/ 	.short	0x0000
        /*0012*/ 	.short	0x0000
        /*0014*/ 	.byte	0x00, 0xf5, 0x21, 0x00


	//----- nvinfo : EIATTR_SPARSE_MMA_MASK
	.align		4
.L_34:
        /*0018*/ 	.byte	0x03, 0x50
        /*001a*/ 	.short	0x0000


	//----- nvinfo : EIATTR_MAXREG_COUNT
	.align		4
        /*001c*/ 	.byte	0x03, 0x1b
        /*001e*/ 	.short	0x00ff


	//----- nvinfo : EIATTR_MERCURY_ISA_VERSION
	.align		4
        /*0020*/ 	.byte	0x03, 0x5f
        /*0022*/ 	.short	0x0101


	//----- nvinfo : EIATTR_VRC_CTA_INIT_COUNT
	.align		4
        /*0024*/ 	.byte	0x02, 0x4a
	.zero		1
	.zero		1


	//----- nvinfo : EIATTR_EXIT_INSTR_OFFSETS
	.align		4
        /*0028*/ 	.byte	0x04, 0x1c
        /*002a*/ 	.short	(.L_36 - .L_35)


	//   ....[0]....
.L_35:
        /*002c*/ 	.word	0x00000050


	//----- nvinfo : EIATTR_CBANK_PARAM_SIZE
	.align		4
.L_36:
        /*0030*/ 	.byte	0x03, 0x19
        /*0032*/ 	.short	0x0008


	//----- nvinfo : EIATTR_PARAM_CBANK
	.align		4
        /*0034*/ 	.byte	0x04, 0x0a
        /*0036*/ 	.short	(.L_38 - .L_37)
	.align		4
.L_37:
        /*0038*/ 	.word	index@(.nv.constant0._Z14testCudaKernelPi)
        /*003c*/ 	.short	0x0380
        /*003e*/ 	.short	0x0008


	//----- nvinfo : EIATTR_SW_WAR
	.align		4
.L_38:
        /*0040*/ 	.byte	0x04, 0x36
        /*0042*/ 	.short	(.L_40 - .L_39)
.L_39:
        /*0044*/ 	.word	0x00000008
.L_40:


//--------------------- .nv.callgraph             --------------------------
	.section	.nv.callgraph,"",@"SHT_CUDA_CALLGRAPH"
	.align	4
	.sectionentsize	8
	.align		4
        /*0000*/ 	.word	0x00000000
	.align		4
        /*0004*/ 	.word	0xffffffff
	.align		4
        /*0008*/ 	.word	0x00000000
	.align		4
        /*000c*/ 	.word	0xfffffffe
	.align		4
        /*0010*/ 	.word	0x00000000
	.align		4
        /*0014*/ 	.word	0xfffffffd
	.align		4
        /*0018*/ 	.word	0x00000000
	.align		4
        /*001c*/ 	.word	0xfffffffc


//--------------------- .nv.constant4             --------------------------
	.section	.nv.constant4,"a",@progbits
	.align	8
	.align		8
.nv.constant4:
        /*0000*/ 	.dword	__cudart_i2opi_f


//--------------------- .text._Z18testParallelKernelPfS_i --------------------------
	.section	.text._Z18testParallelKernelPfS_i,"ax",@progbits
	.align	128
        .global         _Z18testParallelKernelPfS_i
        .type           _Z18testParallelKernelPfS_i,@function
        .size           _Z18testParallelKernelPfS_i,(.L_x_14 - _Z18testParallelKernelPfS_i)
        .other          _Z18testParallelKernelPfS_i,@"STO_CUDA_ENTRY STV_DEFAULT"
_Z18testParallelKernelPfS_i:
.text._Z18testParallelKernelPfS_i:
[----:B------:R-:W0:Y:S01]  /*0000*/  LDC R1, c[0x0][0x37c] ;  /* 0x0000df00ff017b82 */ /* 0x000e220000000800 */
[----:B------:R-:W1:Y:S07]  /*0010*/  S2R R0, SR_TID.X ;  /* 0x0000000000007919 */ /* 0x000e6e0000002100 */
[----:B------:R-:W1:Y:S01]  /*0020*/  S2UR UR4, SR_CTAID.X ;  /* 0x00000000000479c3 */ /* 0x000e620000002500 */
[----:B------:R-:W2:Y:S01]  /*0030*/  LDCU UR5, c[0x0][0x390] ;  /* 0x00007200ff0577ac */ /* 0x000ea20008000800 */
[----:B0-----:R-:W-:-:S06]  /*0040*/  VIADD R1, R1, 0xffffffe0 ;  /* 0xffffffe001017836 */ /* 0x001fcc0000000000 */
[----:B------:R-:W1:Y:S02]  /*0050*/  LDC R5, c[0x0][0x360] ;  /* 0x0000d800ff057b82 */ /* 0x000e640000000800 */
[----:B-1----:R-:W-:-:S05]  /*0060*/  IMAD R5, R5, UR4, R0 ;  /* 0x0000000405057c24 */ /* 0x002fca000f8e0200 */
[----:B--2---:R-:W-:-:S13]  /*0070*/  ISETP.GE.AND P0, PT, R5, UR5, PT ;  /* 0x0000000505007c0c */ /* 0x004fda000bf06270 */
[----:B------:R-:W-:Y:S05]  /*0080*/  @P0 EXIT ;  /* 0x000000000000094d */ /* 0x000fea0003800000 */
[----:B------:R-:W0:Y:S01]  /*0090*/  LDC.64 R2, c[0x0][0x380] ;  /* 0x0000e000ff027b82 */ /* 0x000e220000000a00 */
[----:B------:R-:W1:Y:S01]  /*00a0*/  LDCU.64 UR8, c[0x0][0x358] ;  /* 0x00006b00ff0877ac */ /* 0x000e620008000a00 */
[----:B0-----:R-:W-:-:S05]  /*00b0*/  IMAD.WIDE R2, R5, 0x4, R2 ;  /* 0x0000000405027825 */ /* 0x001fca00078e0202 */
[----:B-1----:R0:W5:Y:S01]  /*00c0*/  LDG.E R11, desc[UR8][R2.64] ;  /* 0x00000008020b7981 */ /* 0x002162000c1e1900 */
[----:B------:R-:W-:-:S05]  /*00d0*/  UMOV UR4, URZ ;  /* 0x000000ff00047c82 */ /* 0x000fca0008000000 */
.L_x_10:
[C---:B-----5:R-:W-:Y:S01]  /*00e0*/  FMUL R0, R11.reuse, 0.63661974668502807617 ;  /* 0x3f22f9830b007820 */ /* 0x060fe20000400000 */
[C---:B------:R-:W-:Y:S01]  /*00f0*/  FSETP.GE.AND P0, PT, |R11|.reuse, 105615, PT ;  /* 0x47ce47800b00780b */ /* 0x040fe20003f06200 */
[----:B------:R-:W-:Y:S01]  /*0100*/  UIADD3 UR4, UPT, UPT, UR4, 0x1, URZ ;  /* 0x0000000104047890 */ /* 0x000fe2000fffe0ff */
[----:B------:R-:W-:Y:S01]  /*0110*/  BSSY.RECONVERGENT B0, `(.L_x_0) ;  /* 0x0000042000007945 */ /* 0x000fe20003800200 */
[----:B------:R-:W-:Y:S02]  /*0120*/  FADD R7, |R11|, -RZ ;  /* 0x800000ff0b077221 */ /* 0x000fe40000000200 */
[----:B------:R-:W0:Y:S01]  /*0130*/  F2I.NTZ R0, R0 ;  /* 0x0000000000007305 */ /* 0x000e220000203100 */
[----:B------:R-:W-:Y:S01]  /*0140*/  UISETP.NE.AND UP0, UPT, UR4, 0x3e8, UPT ;  /* 0x000003e80400788c */ /* 0x000fe2000bf05270 */
[----:B0-----:R-:W-:Y:S01]  /*0150*/  I2FP.F32.S32 R2, R0 ;  /* 0x0000000000027245 */ /* 0x001fe20000201400 */
[----:B------:R-:W-:-:S04]  /*0160*/  IMAD.MOV.U32 R16, RZ, RZ, R0 ;  /* 0x000000ffff107224 */ /* 0x000fc800078e0000 */
[----:B------:R-:W-:-:S04]  /*0170*/  FFMA R3, R2, -1.5707962512969970703, R11 ;  /* 0xbfc90fda02037823 */ /* 0x000fc8000000000b */
[----:B------:R-:W-:-:S04]  /*0180*/  FFMA R3, R2, -7.5497894158615963534e-08, R3 ;  /* 0xb3a2216802037823 */ /* 0x000fc80000000003 */
[----:B------:R-:W-:-:S04]  /*0190*/  FFMA R15, R2, -5.3903029534742383927e-15, R3 ;  /* 0xa7c234c5020f7823 */ /* 0x000fc80000000003 */
[----:B------:R-:W-:Y:S01]  /*01a0*/  IMAD.MOV.U32 R2, RZ, RZ, R15 ;  /* 0x000000ffff027224 */ /* 0x000fe200078e000f */
[----:B------:R-:W-:Y:S06]  /*01b0*/  @!P0 BRA `(.L_x_1) ;  /* 0x0000000000dc8947 */ /* 0x000fec0003800000 */
[----:B------:R-:W-:-:S13]  /*01c0*/  FSETP.NEU.AND P0, PT, |R11|, +INF , PT ;  /* 0x7f8000000b00780b */ /* 0x000fda0003f0d200 */
[----:B------:R-:W-:Y:S01]  /*01d0*/  @!P0 FMUL R2, RZ, R11 ;  /* 0x0000000bff028220 */ /* 0x000fe20000400000 */
[----:B------:R-:W-:Y:S01]  /*01e0*/  @!P0 IMAD.MOV.U32 R0, RZ, RZ, RZ ;  /* 0x000000ffff008224 */ /* 0x000fe200078e00ff */
[----:B------:R-:W-:Y:S06]  /*01f0*/  @!P0 BRA `(.L_x_1) ;  /* 0x0000000000cc8947 */ /* 0x000fec0003800000 */
[----:B------:R-:W-:Y:S02]  /*0200*/  IMAD.SHL.U32 R2, R11, 0x100, RZ ;  /* 0x000001000b027824 */ /* 0x000fe400078e00ff */
[----:B------:R-:W-:Y:S02]  /*0210*/  HFMA2 R6, -RZ, RZ, 0, 0 ;  /* 0x00000000ff067431 */ /* 0x000fe400000001ff */
[----:B------:R-:W-:Y:S01]  /*0220*/  IMAD.MOV.U32 R0, RZ, RZ, R1 ;  /* 0x000000ffff007224 */ /* 0x000fe200078e0001 */
[----:B------:R-:W0:Y:S01]  /*0230*/  LDCU.64 UR10, c[0x4][URZ] ;  /* 0x01000000ff0a77ac */ /* 0x000e220008000a00 */
[----:B------:R-:W-:Y:S01]  /*0240*/  LOP3.LUT R17, R2, 0x80000000, RZ, 0xfc, !PT ;  /* 0x8000000002117812 */ /* 0x000fe200078efcff */
[----:B------:R-:W-:Y:S01]  /*0250*/  UMOV UR6, URZ ;  /* 0x000000ff00067c82 */ /* 0x000fe20008000000 */
[----:B------:R-:W-:-:S05]  /*0260*/  UMOV UR5, URZ ;  /* 0x000000ff00057c82 */ /* 0x000fca0008000000 */
.L_x_2:
[----:B0-----:R-:W-:Y:S02]  /*0270*/  IMAD.U32 R8, RZ, RZ, UR10 ;  /* 0x0000000aff087e24 */ /* 0x001fe4000f8e00ff */
[----:B------:R-:W-:-:S05]  /*0280*/  IMAD.U32 R9, RZ, RZ, UR11 ;  /* 0x0000000bff097e24 */ /* 0x000fca000f8e00ff */
[----:B------:R-:W2:Y:S01]  /*0290*/  LDG.E.CONSTANT R2, desc[UR8][R8.64] ;  /* 0x0000000808027981 */ /* 0x000ea2000c1e9900 */
[----:B------:R-:W-:Y:S02]  /*02a0*/  UIADD3 UR10, UP1, UPT, UR10, 0x4, URZ ;  /* 0x000000040a0a7890 */ /* 0x000fe4000ff3e0ff */
[----:B------:R-:W-:Y:S02]  /*02b0*/  UIADD3 UR5, UPT, UPT, UR5, 0x1, URZ ;  /* 0x0000000105057890 */ /* 0x000fe4000fffe0ff */
[----:B------:R-:W-:Y:S02]  /*02c0*/  UIADD3.X UR11, UPT, UPT, URZ, UR11, URZ, UP1, !UPT ;  /* 0x0000000bff0b7290 */ /* 0x000fe40008ffe4ff */
[----:B------:R-:W-:Y:S01]  /*02d0*/  UISETP.NE.AND UP1, UPT, UR5, 0x6, UPT ;  /* 0x000000060500788c */ /* 0x000fe2000bf25270 */
[----:B--2---:R-:W-:-:S03]  /*02e0*/  IMAD.WIDE.U32 R2, R2, R17, RZ ;  /* 0x0000001102027225 */ /* 0x004fc600078e00ff */
[----:B------:R-:W-:-:S04]  /*02f0*/  IADD3 R13, P0, PT, R2, R6, RZ ;  /* 0x00000006020d7210 */ /* 0x000fc80007f1e0ff */
[----:B------:R-:W-:Y:S01]  /*0300*/  IADD3.X R6, PT, PT, R3, UR6, RZ, P0, !PT ;  /* 0x0000000603067c10 */ /* 0x000fe200087fe4ff */
[----:B------:R0:W-:Y:S02]  /*0310*/  STL [R0], R13 ;  /* 0x0000000d00007387 */ /* 0x0001e40000100800 */
[----:B0-----:R-:W-:Y:S01]  /*0320*/  VIADD R0, R0, 0x4 ;  /* 0x0000000400007836 */ /* 0x001fe20000000000 */
[----:B------:R-:W-:Y:S06]  /*0330*/  BRA.U UP1, `(.L_x_2) ;  /* 0xfffffffd01cc7547 */ /* 0x000fec000b83ffff */
[----:B------:R-:W-:Y:S01]  /*0340*/  SHF.R.U32.HI R4, RZ, 0x17, R11 ;  /* 0x00000017ff047819 */ /* 0x000fe2000001160b */
[----:B------:R0:W-:Y:S03]  /*0350*/  STL [R1+0x18], R6 ;  /* 0x0000180601007387 */ /* 0x0001e60000100800 */
[C---:B------:R-:W-:Y:S02]  /*0360*/  LOP3.LUT R0, R4.reuse, 0xe0, RZ, 0xc0, !PT ;  /* 0x000000e004007812 */ /* 0x040fe400078ec0ff */
[----:B------:R-:W-:Y:S02]  /*0370*/  LOP3.LUT P0, RZ, R4, 0x1f, RZ, 0xc0, !PT ;  /* 0x0000001f04ff7812 */ /* 0x000fe4000780c0ff */
[----:B------:R-:W-:-:S04]  /*0380*/  IADD3 R0, PT, PT, R0, -0x80, RZ ;  /* 0xffffff8000007810 */ /* 0x000fc80007ffe0ff */
[----:B------:R-:W-:-:S05]  /*0390*/  SHF.R.U32.HI R0, RZ, 0x5, R0 ;  /* 0x00000005ff007819 */ /* 0x000fca0000011600 */
[----:B------:R-:W-:-:S05]  /*03a0*/  IMAD R10, R0, -0x4, R1 ;  /* 0xfffffffc000a7824 */ /* 0x000fca00078e0201 */
[----:B------:R-:W2:Y:S04]  /*03b0*/  LDL R0, [R10+0x18] ;  /* 0x000018000a007983 */ /* 0x000ea80000100800 */
[----:B------:R-:W2:Y:S04]  /*03c0*/  LDL R3, [R10+0x14] ;  /* 0x000014000a037983 */ /* 0x000ea80000100800 */
[----:B------:R-:W3:Y:S01]  /*03d0*/  @P0 LDL R2, [R10+0x10] ;  /* 0x000010000a020983 */ /* 0x000ee20000100800 */
[----:B------:R-:W-:Y:S01]  /*03e0*/  LOP3.LUT R4, R4, 0x1f, RZ, 0xc0, !PT ;  /* 0x0000001f04047812 */ /* 0x000fe200078ec0ff */
[----:B------:R-:W-:Y:S01]  /*03f0*/  UMOV UR6, 0x54442d19 ;  /* 0x54442d1900067882 */ /* 0x000fe20000000000 */
[----:B------:R-:W-:-:S02]  /*0400*/  UMOV UR7, 0x3bf921fb ;  /* 0x3bf921fb00077882 */ /* 0x000fc40000000000 */
[-C--:B--2---:R-:W-:Y:S02]  /*0410*/  @P0 SHF.L.W.U32.HI R0, R3, R4.reuse, R0 ;  /* 0x0000000403000219 */ /* 0x084fe40000010e00 */
[----:B---3--:R-:W-:Y:S02]  /*0420*/  @P0 SHF.L.W.U32.HI R3, R2, R4, R3 ;  /* 0x0000000402030219 */ /* 0x008fe40000010e03 */
[----:B------:R-:W-:Y:S02]  /*0430*/  ISETP.GE.AND P0, PT, R11, RZ, PT ;  /* 0x000000ff0b00720c */ /* 0x000fe40003f06270 */
[C---:B------:R-:W-:Y:S01]  /*0440*/  SHF.L.W.U32.HI R2, R3.reuse, 0x2, R0 ;  /* 0x0000000203027819 */ /* 0x040fe20000010e00 */
[----:B------:R-:W-:-:S03]  /*0450*/  IMAD.SHL.U32 R3, R3, 0x4, RZ ;  /* 0x0000000403037824 */ /* 0x000fc600078e00ff */
[----:B------:R-:W-:-:S04]  /*0460*/  SHF.R.S32.HI R4, RZ, 0x1f, R2 ;  /* 0x0000001fff047819 */ /* 0x000fc80000011402 */
[C---:B------:R-:W-:Y:S02]  /*0470*/  LOP3.LUT R8, R4.reuse, R3, RZ, 0x3c, !PT ;  /* 0x0000000304087212 */ /* 0x040fe400078e3cff */
[----:B------:R-:W-:Y:S02]  /*0480*/  LOP3.LUT R9, R4, R2, RZ, 0x3c, !PT ;  /* 0x0000000204097212 */ /* 0x000fe400078e3cff */
[----:B------:R-:W-:Y:S02]  /*0490*/  SHF.R.U32.HI R3, RZ, 0x1e, R0 ;  /* 0x0000001eff037819 */ /* 0x000fe40000011600 */
[C---:B------:R-:W-:Y:S02]  /*04a0*/  LOP3.LUT R4, R2.reuse, R11, RZ, 0x3c, !PT ;  /* 0x0000000b02047212 */ /* 0x040fe400078e3cff */
[----:B------:R-:W1:Y:S01]  /*04b0*/  I2F.F64.S64 R8, R8 ;  /* 0x0000000800087312 */ /* 0x000e620000301c00 */
[----:B------:R-:W-:Y:S02]  /*04c0*/  LEA.HI R0, R2, R3, RZ, 0x1 ;  /* 0x0000000302007211 */ /* 0x000fe400078f08ff */
[----:B------:R-:W-:-:S03]  /*04d0*/  ISETP.GE.AND P1, PT, R4, RZ, PT ;  /* 0x000000ff0400720c */ /* 0x000fc60003f26270 */
[----:B------:R-:W-:-:S04]  /*04e0*/  IMAD.MOV R2, RZ, RZ, -R0 ;  /* 0x000000ffff027224 */ /* 0x000fc800078e0a00 */
[----:B------:R-:W-:Y:S01]  /*04f0*/  @!P0 IMAD.MOV.U32 R0, RZ, RZ, R2 ;  /* 0x000000ffff008224 */ /* 0x000fe200078e0002 */
[----:B-1----:R-:W-:-:S10]  /*0500*/  DMUL R12, R8, UR6 ;  /* 0x00000006080c7c28 */ /* 0x002fd40008000000 */
[----:B------:R-:W1:Y:S02]  /*0510*/  F2F.F32.F64 R12, R12 ;  /* 0x0000000c000c7310 */ /* 0x000e640000301000 */
[----:B01----:R-:W-:-:S07]  /*0520*/  FSEL R2, -R12, R12, !P1 ;  /* 0x0000000c0c027208 */ /* 0x003fce0004800100 */
.L_x_1:
[----:B------:R-:W-:Y:S05]  /*0530*/  BSYNC.RECONVERGENT B0 ;  /* 0x0000000000007941 */ /* 0x000fea0003800200 */
.L_x_0:
[----:B------:R-:W-:Y:S02]  /*0540*/  IMAD.MOV.U32 R12, RZ, RZ, 0x37cbac00 ;  /* 0x37cbac00ff0c7424 */ /* 0x000fe400078e00ff */
[----:B------:R-:W-:Y:S01]  /*0550*/  FMUL R3, R2, R2 ;  /* 0x0000000202037220 */ /* 0x000fe20000400000 */
[----:B------:R-:W-:Y:S01]  /*0560*/  LOP3.LUT R6, R0, 0x1, RZ, 0xc0, !PT ;  /* 0x0000000100067812 */ /* 0x000fe200078ec0ff */
[----:B------:R-:W-:Y:S01]  /*0570*/  IMAD.MOV.U32 R14, RZ, RZ, 0x3effffff ;  /* 0x3effffffff0e7424 */ /* 0x000fe200078e00ff */
[----:B------:R-:W-:Y:S01]  /*0580*/  MOV R13, 0x3d2aaabb ;  /* 0x3d2aaabb000d7802 */ /* 0x000fe20000000f00 */
[----:B------:R-:W-:Y:S01]  /*0590*/  FFMA R4, R3, R12, -0.0013887860113754868507 ;  /* 0xbab607ed03047423 */ /* 0x000fe2000000000c */
[----:B------:R-:W-:Y:S01]  /*05a0*/  ISETP.NE.U32.AND P1, PT, R6, 0x1, PT ;  /* 0x000000010600780c */ /* 0x000fe20003f25070 */
[----:B------:R-:W-:Y:S01]  /*05b0*/  BSSY.RECONVERGENT B0, `(.L_x_3) ;  /* 0x0000040000007945 */ /* 0x000fe20003800200 */
[----:B------:R-:W-:Y:S02]  /*05c0*/  LOP3.LUT P0, RZ, R0, 0x2, RZ, 0xc0, !PT ;  /* 0x0000000200ff7812 */ /* 0x000fe4000780c0ff */
[----:B------:R-:W-:-:S02]  /*05d0*/  FSEL R4, R4, -0.00019574658654164522886, !P1 ;  /* 0xb94d415304047808 */ /* 0x000fc40004800000 */
[----:B------:R-:W-:Y:S02]  /*05e0*/  FSEL R6, R13, 0.0083327032625675201416, !P1 ;  /* 0x3c0885e40d067808 */ /* 0x000fe40004800000 */
[----:B------:R-:W-:Y:S02]  /*05f0*/  FSEL R0, R2, 1, P1 ;  /* 0x3f80000002007808 */ /* 0x000fe40000800000 */
[----:B------:R-:W-:Y:S01]  /*0600*/  FSEL R17, -R14, -0.16666662693023681641, !P1 ;  /* 0xbe2aaaa80e117808 */ /* 0x000fe20004800100 */
[----:B------:R-:W-:Y:S01]  /*0610*/  FFMA R4, R3, R4, R6 ;  /* 0x0000000403047223 */ /* 0x000fe20000000006 */
[----:B------:R-:W-:Y:S01]  /*0620*/  FSETP.GE.AND P1, PT, |R11|, 105615, PT ;  /* 0x47ce47800b00780b */ /* 0x000fe20003f26200 */
[C---:B------:R-:W-:Y:S02]  /*0630*/  FFMA R9, R3.reuse, R0, RZ ;  /* 0x0000000003097223 */ /* 0x040fe400000000ff */
[----:B------:R-:W-:-:S04]  /*0640*/  FFMA R4, R3, R4, R17 ;  /* 0x0000000403047223 */ /* 0x000fc80000000011 */
[----:B------:R-:W-:-:S04]  /*0650*/  FFMA R10, R9, R4, R0 ;  /* 0x00000004090a7223 */ /* 0x000fc80000000000 */
[----:B------:R-:W-:Y:S02]  /*0660*/  @P0 FADD R10, RZ, -R10 ;  /* 0x8000000aff0a0221 */ /* 0x000fe40000000000 */
[----:B------:R-:W-:Y:S05]  /*0670*/  @!P1 BRA `(.L_x_4) ;  /* 0x0000000000cc9947 */ /* 0x000fea0003800000 */
[----:B------:R-:W-:-:S13]  /*0680*/  FSETP.NEU.AND P0, PT, |R11|, +INF , PT ;  /* 0x7f8000000b00780b */ /* 0x000fda0003f0d200 */
[----:B------:R-:W-:Y:S01]  /*0690*/  @!P0 FMUL R15, RZ, R11 ;  /* 0x0000000bff0f8220 */ /* 0x000fe20000400000 */
[----:B------:R-:W-:Y:S01]  /*06a0*/  @!P0 IMAD.MOV.U32 R16, RZ, RZ, RZ ;  /* 0x000000ffff108224 */ /* 0x000fe200078e00ff */
[----:B------:R-:W-:Y:S06]  /*06b0*/  @!P0 BRA `(.L_x_4) ;  /* 0x0000000000bc8947 */ /* 0x000fec0003800000 */
[----:B------:R-:W0:Y:S01]  /*06c0*/  LDC.64 R2, c[0x4][RZ] ;  /* 0x01000000ff027b82 */ /* 0x000e220000000a00 */
[----:B------:R-:W-:Y:S02]  /*06d0*/  IMAD.SHL.U32 R4, R11, 0x100, RZ ;  /* 0x000001000b047824 */ /* 0x000fe400078e00ff */
[----:B------:R-:W-:Y:S02]  /*06e0*/  HFMA2 R0, -RZ, RZ, 0, 0 ;  /* 0x00000000ff007431 */ /* 0x000fe400000001ff */
[----:B------:R-:W-:Y:S01]  /*06f0*/  IMAD.MOV.U32 R6, RZ, RZ, RZ ;  /* 0x000000ffff067224 */ /* 0x000fe200078e00ff */
[----:B------:R-:W-:Y:S01]  /*0700*/  UMOV UR5, URZ ;  /* 0x000000ff00057c82 */ /* 0x000fe20008000000 */
[----:B------:R-:W-:-:S07]  /*0710*/  LOP3.LUT R19, R4, 0x80000000, RZ, 0xfc, !PT ;  /* 0x8000000004137812 */ /* 0x000fce00078efcff */
.L_x_5:
[----:B0-----:R-:W-:-:S05]  /*0720*/  IMAD.WIDE.U32 R16, R0, 0x4, R2 ;  /* 0x0000000400107825 */ /* 0x001fca00078e0002 */
[----:B------:R-:W2:Y:S01]  /*0730*/  LDG.E.CONSTANT R8, desc[UR8][R16.64] ;  /* 0x0000000810087981 */ /* 0x000ea2000c1e9900 */
[C---:B-1----:R-:W-:Y:S02]  /*0740*/  IMAD R4, R0.reuse, 0x4, R1 ;  /* 0x0000000400047824 */ /* 0x042fe400078e0201 */
[----:B------:R-:W-:-:S05]  /*0750*/  VIADD R0, R0, 0x1 ;  /* 0x0000000100007836 */ /* 0x000fca0000000000 */
[----:B------:R-:W-:Y:S01]  /*0760*/  ISETP.NE.AND P0, PT, R0, 0x6, PT ;  /* 0x000000060000780c */ /* 0x000fe20003f05270 */
[----:B--2---:R-:W-:-:S03]  /*0770*/  IMAD.WIDE.U32 R8, R8, R19, RZ ;  /* 0x0000001308087225 */ /* 0x004fc600078e00ff */
[----:B------:R-:W-:-:S04]  /*0780*/  IADD3 R15, P1, PT, R8, R6, RZ ;  /* 0x00000006080f7210 */ /* 0x000fc80007f3e0ff */
[----:B------:R-:W-:Y:S01]  /*0790*/  IADD3.X R6, PT, PT, R9, UR5, RZ, P1, !PT ;  /* 0x0000000509067c10 */ /* 0x000fe20008ffe4ff */
[----:B------:R1:W-:Y:S04]  /*07a0*/  STL [R4], R15 ;  /* 0x0000000f04007387 */ /* 0x0003e80000100800 */
[----:B------:R-:W-:Y:S05]  /*07b0*/  @P0 BRA `(.L_x_5) ;  /* 0xfffffffc00d80947 */ /* 0x000fea000383ffff */
[----:B-1----:R-:W-:Y:S01]  /*07c0*/  SHF.R.U32.HI R4, RZ, 0x17, R11 ;  /* 0x00000017ff047819 */ /* 0x002fe2000001160b */
[----:B------:R0:W-:Y:S03]  /*07d0*/  STL [R1+0x18], R6 ;  /* 0x0000180601007387 */ /* 0x0001e60000100800 */
[C---:B------:R-:W-:Y:S02]  /*07e0*/  LOP3.LUT R0, R4.reuse, 0xe0, RZ, 0xc0, !PT ;  /* 0x000000e004007812 */ /* 0x040fe400078ec0ff */
[----:B------:R-:W-:-:S03]  /*07f0*/  LOP3.LUT P0, RZ, R4, 0x1f, RZ, 0xc0, !PT ;  /* 0x0000001f04ff7812 */ /* 0x000fc6000780c0ff */
[----:B------:R-:W-:-:S05]  /*0800*/  VIADD R0, R0, 0xffffff80 ;  /* 0xffffff8000007836 */ /* 0x000fca0000000000 */
[----:B------:R-:W-:-:S05]  /*0810*/  SHF.R.U32.HI R0, RZ, 0x5, R0 ;  /* 0x00000005ff007819 */ /* 0x000fca0000011600 */
[----:B------:R-:W-:-:S05]  /*0820*/  IMAD R15, R0, -0x4, R1 ;  /* 0xfffffffc000f7824 */ /* 0x000fca00078e0201 */
[----:B------:R-:W2:Y:S04]  /*0830*/  LDL R0, [R15+0x18] ;  /* 0x000018000f007983 */ /* 0x000ea80000100800 */
[----:B------:R-:W2:Y:S04]  /*0840*/  LDL R3, [R15+0x14] ;  /* 0x000014000f037983 */ /* 0x000ea80000100800 */
[----:B------:R-:W3:Y:S01]  /*0850*/  @P0 LDL R2, [R15+0x10] ;  /* 0x000010000f020983 */ /* 0x000ee20000100800 */
[----:B------:R-:W-:Y:S01]  /*0860*/  LOP3.LUT R4, R4, 0x1f, RZ, 0xc0, !PT ;  /* 0x0000001f04047812 */ /* 0x000fe200078ec0ff */
[----:B------:R-:W-:Y:S01]  /*0870*/  UMOV UR6, 0x54442d19 ;  /* 0x54442d1900067882 */ /* 0x000fe20000000000 */
[----:B------:R-:W-:Y:S01]  /*0880*/  UMOV UR7, 0x3bf921fb ;  /* 0x3bf921fb00077882 */ /* 0x000fe20000000000 */
[----:B------:R-:W-:-:S02]  /*0890*/  ISETP.GE.AND P1, PT, R11, RZ, PT ;  /* 0x000000ff0b00720c */ /* 0x000fc40003f26270 */
[-C--:B--2---:R-:W-:Y:S02]  /*08a0*/  @P0 SHF.L.W.U32.HI R0, R3, R4.reuse, R0 ;  /* 0x0000000403000219 */ /* 0x084fe40000010e00 */
[----:B---3--:R-:W-:-:S04]  /*08b0*/  @P0 SHF.L.W.U32.HI R3, R2, R4, R3 ;  /* 0x0000000402030219 */ /* 0x008fc80000010e03 */
[C---:B------:R-:W-:Y:S02]  /*08c0*/  SHF.L.W.U32.HI R2, R3.reuse, 0x2, R0 ;  /* 0x0000000203027819 */ /* 0x040fe40000010e00 */
[----:B------:R-:W-:Y:S02]  /*08d0*/  SHF.L.U32 R3, R3, 0x2, RZ ;  /* 0x0000000203037819 */ /* 0x000fe400000006ff */
        /* <DEDUP_REMOVED lines=13> */
.L_x_4:
[----:B------:R-:W-:Y:S05]  /*09b0*/  BSYNC.RECONVERGENT B0 ;  /* 0x0000000000007941 */ /* 0x000fea0003800200 */
.L_x_3:
[----:B------:R-:W-:Y:S01]  /*09c0*/  FMUL R3, R15, R15 ;  /* 0x0000000f0f037220 */ /* 0x000fe20000400000 */
[C---:B------:R-:W-:Y:S01]  /*09d0*/  LOP3.LUT R0, R16.reuse, 0x1, RZ, 0xc0, !PT ;  /* 0x0000000110007812 */ /* 0x040fe200078ec0ff */
[----:B------:R-:W-:Y:S01]  /*09e0*/  VIADD R16, R16, 0x1 ;  /* 0x0000000110107836 */ /* 0x000fe20000000000 */
[----:B------:R-:W-:Y:S01]  /*09f0*/  IADD3 R7, PT, PT, R7, -0xd000000, RZ ;  /* 0xf300000007077810 */ /* 0x000fe20007ffe0ff */
[----:B------:R-:W-:Y:S01]  /*0a00*/  FFMA R12, R3, R12, -0.0013887860113754868507 ;  /* 0xbab607ed030c7423 */ /* 0x000fe2000000000c */
[----:B------:R-:W-:Y:S01]  /*0a10*/  ISETP.NE.U32.AND P1, PT, R0, 0x1, PT ;  /* 0x000000010000780c */ /* 0x000fe20003f25070 */
[----:B------:R0:W1:Y:S01]  /*0a20*/  MUFU.RSQ R2, |R11| ;  /* 0x4000000b00027308 */ /* 0x0000620000001400 */
[----:B------:R-:W-:Y:S01]  /*0a30*/  LOP3.LUT P0, RZ, R16, 0x2, RZ, 0xc0, !PT ;  /* 0x0000000210ff7812 */ /* 0x000fe2000780c0ff */
[----:B------:R-:W-:Y:S01]  /*0a40*/  BSSY.RECONVERGENT B0, `(.L_x_6) ;  /* 0x0000016000007945 */ /* 0x000fe20003800200 */
[----:B------:R-:W-:Y:S02]  /*0a50*/  FSEL R0, R13, 0.0083327032625675201416, P1 ;  /* 0x3c0885e40d007808 */ /* 0x000fe40000800000 */
[----:B------:R-:W-:-:S02]  /*0a60*/  FSEL R12, R12, -0.00019574658654164522886, P1 ;  /* 0xb94d41530c0c7808 */ /* 0x000fc40000800000 */
[----:B------:R-:W-:-:S03]  /*0a70*/  FSEL R14, -R14, -0.16666662693023681641, P1 ;  /* 0xbe2aaaa80e0e7808 */ /* 0x000fc60000800100 */
[----:B------:R-:W-:Y:S01]  /*0a80*/  FFMA R12, R3, R12, R0 ;  /* 0x0000000c030c7223 */ /* 0x000fe20000000000 */
[----:B------:R-:W-:Y:S02]  /*0a90*/  FSEL R0, R15, 1, !P1 ;  /* 0x3f8000000f007808 */ /* 0x000fe40004800000 */
[----:B------:R-:W-:Y:S01]  /*0aa0*/  ISETP.GT.U32.AND P1, PT, R7, 0x727fffff, PT ;  /* 0x727fffff0700780c */ /* 0x000fe20003f24070 */
[C---:B------:R-:W-:Y:S02]  /*0ab0*/  FFMA R12, R3.reuse, R12, R14 ;  /* 0x0000000c030c7223 */ /* 0x040fe4000000000e */
[----:B------:R-:W-:-:S04]  /*0ac0*/  FFMA R3, R3, R0, RZ ;  /* 0x0000000003037223 */ /* 0x000fc800000000ff */
[----:B------:R-:W-:-:S04]  /*0ad0*/  FFMA R7, R3, R12, R0 ;  /* 0x0000000c03077223 */ /* 0x000fc80000000000 */
[----:B------:R-:W-:Y:S02]  /*0ae0*/  @P0 FADD R7, RZ, -R7 ;  /* 0x80000007ff070221 */ /* 0x000fe40000000000 */
[----:B01----:R-:W-:Y:S05]  /*0af0*/  @!P1 BRA `(.L_x_7) ;  /* 0x0000000000189947 */ /* 0x003fea0003800000 */
[----:B------:R-:W-:Y:S01]  /*0b00*/  BSSY.RECONVERGENT B1, `(.L_x_8) ;  /* 0x0000004000017945 */ /* 0x000fe20003800200 */
[----:B------:R-:W-:Y:S01]  /*0b10*/  FADD R0, |R11|, -RZ ;  /* 0x800000ff0b007221 */ /* 0x000fe20000000200 */
[----:B------:R-:W-:-:S07]  /*0b20*/  MOV R12, 0xb40 ;  /* 0x00000b40000c7802 */ /* 0x000fce0000000f00 */
[----:B------:R-:W-:Y:S05]  /*0b30*/  CALL.REL.NOINC `($__internal_0_$__cuda_sm20_sqrt_rn_f32_slowpath) ;  /* 0x0000000000347944 */ /* 0x000fea0003c00000 */
[----:B------:R-:W-:Y:S05]  /*0b40*/  BSYNC.RECONVERGENT B1 ;  /* 0x0000000000017941 */ /* 0x000fea0003800200 */
.L_x_8:
[----:B------:R-:W-:Y:S05]  /*0b50*/  BRA `(.L_x_9) ;  /* 0x0000000000107947 */ /* 0x000fea0003800000 */
.L_x_7:
[C---:B------:R-:W-:Y:S01]  /*0b60*/  FMUL.FTZ R0, R2.reuse, |R11| ;  /* 0x4000000b02007220 */ /* 0x040fe20000410000 */
[----:B------:R-:W-:-:S03]  /*0b70*/  FMUL.FTZ R2, R2, 0.5 ;  /* 0x3f00000002027820 */ /* 0x000fc60000410000 */
[----:B------:R-:W-:-:S04]  /*0b80*/  FFMA R11, -R0, R0, |R11| ;  /* 0x00000000000b7223 */ /* 0x000fc8000000050b */
[----:B------:R-:W-:-:S07]  /*0b90*/  FFMA R11, R11, R2, R0 ;  /* 0x000000020b0b7223 */ /* 0x000fce0000000000 */
.L_x_9:
[----:B------:R-:W-:Y:S05]  /*0ba0*/  BSYNC.RECONVERGENT B0 ;  /* 0x0000000000007941 */ /* 0x000fea0003800200 */
.L_x_6:
[----:B------:R-:W-:Y:S01]  /*0bb0*/  FFMA R11, R10, R7, R11 ;  /* 0x000000070a0b7223 */ /* 0x000fe2000000000b */
[----:B------:R-:W-:Y:S06]  /*0bc0*/  BRA.U UP0, `(.L_x_10) ;  /* 0xfffffff500447547 */ /* 0x000fec000b83ffff */
[----:B------:R-:W0:Y:S02]  /*0bd0*/  LDC.64 R2, c[0x0][0x388] ;  /* 0x0000e200ff027b82 */ /* 0x000e240000000a00 */
[----:B0-----:R-:W-:-:S05]  /*0be0*/  IMAD.WIDE R2, R5, 0x4, R2 ;  /* 0x0000000405027825 */ /* 0x001fca00078e0202 */
[----:B------:R-:W-:Y:S01]  /*0bf0*/  STG.E desc[UR8][R2.64], R11 ;  /* 0x0000000b02007986 */ /* 0x000fe2000c101908 */
[----:B------:R-:W-:Y:S05]  /*0c00*/  EXIT ;  /* 0x000000000000794d */ /* 0x000fea0003800000 */
        .weak           $__internal_0_$__cuda_sm20_sqrt_rn_f32_slowpath
        .type           $__internal_0_$__cuda_sm20_sqrt_rn_f32_slowpath,@function
        .size           $__internal_0_$__cuda_sm20_sqrt_rn_f32_slowpath,(.L_x_14 - $__internal_0_$__cuda_sm20_sqrt_rn_f32_slowpath)
$__internal_0_$__cuda_sm20_sqrt_rn_f32_slowpath:
[----:B------:R-:W-:-:S13]  /*0c10*/  LOP3.LUT P0, RZ, R0, 0x7fffffff, RZ, 0xc0, !PT ;  /* 0x7fffffff00ff7812 */ /* 0x000fda000780c0ff */
[----:B------:R-:W-:Y:S01]  /*0c20*/  @!P0 IMAD.MOV.U32 R2, RZ, RZ, R0 ;  /* 0x000000ffff028224 */ /* 0x000fe200078e0000 */
[----:B------:R-:W-:Y:S06]  /*0c30*/  @!P0 BRA `(.L_x_11) ;  /* 0x0000000000408947 */ /* 0x000fec0003800000 */
[----:B------:R-:W-:-:S13]  /*0c40*/  FSETP.GEU.FTZ.AND P0, PT, R0, RZ, PT ;  /* 0x000000ff0000720b */ /* 0x000fda0003f1e000 */
[----:B------:R-:W-:Y:S01]  /*0c50*/  @!P0 IMAD.MOV.U32 R2, RZ, RZ, 0x7fffffff ;  /* 0x7fffffffff028424 */ /* 0x000fe200078e00ff */
[----:B------:R-:W-:Y:S06]  /*0c60*/  @!P0 BRA `(.L_x_11) ;  /* 0x0000000000348947 */ /* 0x000fec0003800000 */
[----:B------:R-:W-:-:S13]  /*0c70*/  FSETP.GTU.FTZ.AND P0, PT, |R0|, +INF , PT ;  /* 0x7f8000000000780b */ /* 0x000fda0003f1c200 */
[----:B------:R-:W-:Y:S01]  /*0c80*/  @P0 FADD.FTZ R2, R0, 1 ;  /* 0x3f80000000020421 */ /* 0x000fe20000010000 */
[----:B------:R-:W-:Y:S06]  /*0c90*/  @P0 BRA `(.L_x_11) ;  /* 0x0000000000280947 */ /* 0x000fec0003800000 */
[----:B------:R-:W-:-:S13]  /*0ca0*/  FSETP.NEU.FTZ.AND P0, PT, |R0|, +INF , PT ;  /* 0x7f8000000000780b */ /* 0x000fda0003f1d200 */
[----:B------:R-:W-:-:S04]  /*0cb0*/  @P0 FFMA R3, R0, 1.84467440737095516160e+19, RZ ;  /* 0x5f80000000030823 */ /* 0x000fc800000000ff */
[----:B------:R-:W0:Y:S02]  /*0cc0*/  @P0 MUFU.RSQ R2, R3 ;  /* 0x0000000300020308 */ /* 0x000e240000001400 */
[----:B0-----:R-:W-:Y:S01]  /*0cd0*/  @P0 FMUL.FTZ R4, R3, R2 ;  /* 0x0000000203040220 */ /* 0x001fe20000410000 */
[----:B------:R-:W-:Y:S01]  /*0ce0*/  @P0 FMUL.FTZ R8, R2, 0.5 ;  /* 0x3f00000002080820 */ /* 0x000fe20000410000 */
[----:B------:R-:W-:Y:S02]  /*0cf0*/  @!P0 IMAD.MOV.U32 R2, RZ, RZ, R0 ;  /* 0x000000ffff028224 */ /* 0x000fe400078e0000 */
[----:B------:R-:W-:-:S04]  /*0d00*/  @P0 FADD.FTZ R6, -R4, -RZ ;  /* 0x800000ff04060221 */ /* 0x000fc80000010100 */
[----:B------:R-:W-:-:S04]  /*0d10*/  @P0 FFMA R9, R4, R6, R3 ;  /* 0x0000000604090223 */ /* 0x000fc80000000003 */
[----:B------:R-:W-:-:S04]  /*0d20*/  @P0 FFMA R8, R9, R8, R4 ;  /* 0x0000000809080223 */ /* 0x000fc80000000004 */
[----:B------:R-:W-:-:S07]  /*0d30*/  @P0 FMUL.FTZ R2, R8, 2.3283064365386962891e-10 ;  /* 0x2f80000008020820 */ /* 0x000fce0000410000 */
.L_x_11:
[----:B------:R-:W-:Y:S01]  /*0d40*/  MOV R11, R2 ;  /* 0x00000002000b7202 */ /* 0x000fe20000000f00 */
[----:B------:R-:W-:Y:S02]  /*0d50*/  IMAD.MOV.U32 R2, RZ, RZ, R12 ;  /* 0x000000ffff027224 */ /* 0x000fe400078e000c */
[----:B------:R-:W-:-:S04]  /*0d60*/  IMAD.MOV.U32 R3, RZ, RZ, 0x0 ;  /* 0x00000000ff037424 */ /* 0x000fc800078e00ff */
[----:B------:R-:W-:Y:S05]  /*0d70*/  RET.REL.NODEC R2 `(_Z18testParallelKernelPfS_i) ;  /* 0xfffffff002a07950 */ /* 0x000fea0003c3ffff */
.L_x_12:
[----:B------:R-:W-:-:S00]  /*0d80*/  BRA `(.L_x_12) ;  /* 0xfffffffc00fc7947 */ /* 0x000fc0000383ffff */
[----:B------:R-:W-:-:S00]  /*0d90*/  NOP ;  /* 0x0000000000007918 */ /* 0x000fc00000000000 */
        /* <DEDUP_REMOVED lines=14> */
.L_x_14:


//--------------------- .text._Z14testCudaKernelPi --------------------------
	.section	.text._Z14testCudaKernelPi,"ax",@progbits
	.align	128
        .global         _Z14testCudaKernelPi
        .type           _Z14testCudaKernelPi,@function
        .size           _Z14testCudaKernelPi,(.L_x_16 - _Z14testCudaKernelPi)
        .other          _Z14testCudaKernelPi,@"STO_CUDA_ENTRY STV_DEFAULT"
_Z14testCudaKernelPi:
.text._Z14testCudaKernelPi:
[----:B------:R-:W-:Y:S08]  /*0000*/  LDC R1, c[0x0][0x37c] ;  /* 0x0000df00ff017b82 */ /* 0x000ff00000000800 */
[----:B------:R-:W0:Y:S01]  /*0010*/  LDC.64 R2, c[0x0][0x380] ;  /* 0x0000e000ff027b82 */ /* 0x000e220000000a00 */
[----:B------:R-:W0:Y:S01]  /*0020*/  LDCU.64 UR4, c[0x0][0x358] ;  /* 0x00006b00ff0477ac */ /* 0x000e220008000a00 */
[----:B------:R-:W-:-:S05]  /*0030*/  HFMA2 R5, -RZ, RZ, 0, 2.50339508056640625e-06 ;  /* 0x0000002aff057431 */ /* 0x000fca00000001ff */
[----:B0-----:R-:W-:Y:S01]  /*0040*/  STG.E desc[UR4][R2.64], R5 ;  /* 0x0000000502007986 */ /* 0x001fe2000c101904 */
[----:B------:R-:W-:Y:S05]  /*0050*/  EXIT ;  /* 0x000000000000794d */ /* 0x000fea0003800000 */
.L_x_13:
        /* <DEDUP_REMOVED lines=10> */
.L_x_16:


//--------------------- .nv.global.init           --------------------------
	.section	.nv.global.init,"aw",@progbits
	.align	4
.nv.global.init:
	.type		__cudart_i2opi_f,@object
	.size		__cudart_i2opi_f,(.L_0 - __cudart_i2opi_f)
__cudart_i2opi_f:
        /*0000*/ 	.byte	0x41, 0x90, 0x43, 0x3c, 0x99, 0x95, 0x62, 0xdb, 0xc0, 0xdd, 0x34, 0xf5, 0xd1, 0x57, 0x27, 0xfc
        /*0010*/ 	.byte	0x29, 0x15, 0x44, 0x4e, 0x6e, 0x83, 0xf9, 0xa2
.L_0:


//--------------------- .nv.shared.reserved.0     --------------------------
	.section	.nv.shared.reserved.0,"aw",@nobits
	.weak		__nv_reservedSMEM_offset_0_alias
	.size		__nv_reservedSMEM_offset_0_alias, 0, 64
	.other		__nv_reservedSMEM_offset_0_alias,@"STO_CUDA_RESERVED_SHARED STV_DEFAULT"
__nv_reservedSMEM_offset_0_alias:
	.zero		0
	.zero		64


//--------------------- .nv.constant0._Z18testParallelKernelPfS_i --------------------------
	.section	.nv.constant0._Z18testParallelKernelPfS_i,"a",@progbits
	.sectionflags	@""
	.align	4
.nv.constant0._Z18testParallelKernelPfS_i:
	.zero		916


//--------------------- .nv.constant0._Z14testCudaKernelPi --------------------------
	.section	.nv.constant0._Z14testCudaKernelPi,"a",@progbits
	.sectionflags	@""
	.align	4
.nv.constant0._Z14testCudaKernelPi:
	.zero		904


//--------------------- SYMBOLS --------------------------

	.type		.nv.reservedSmem.offset0,@object
	.size		.nv.reservedSmem.offset0,0x4
